//
// Generated by NVIDIA NVVM Compiler
//
// Compiler Build ID: CL-36424714
// Cuda compilation tools, release 13.0, V13.0.88
// Based on NVVM 20.0.0
//

.version 9.0
.target sm_100
.address_size 64

	// .globl	_Z17matrixConvolutionPfS_S_iii

.visible .entry _Z17matrixConvolutionPfS_S_iii(
	.param .u64 .ptr .align 1 _Z17matrixConvolutionPfS_S_iii_param_0,
	.param .u64 .ptr .align 1 _Z17matrixConvolutionPfS_S_iii_param_1,
	.param .u64 .ptr .align 1 _Z17matrixConvolutionPfS_S_iii_param_2,
	.param .u32 _Z17matrixConvolutionPfS_S_iii_param_3,
	.param .u32 _Z17matrixConvolutionPfS_S_iii_param_4,
	.param .u32 _Z17matrixConvolutionPfS_S_iii_param_5
)
{
	.reg .pred 	%p<13>;
	.reg .b32 	%r<41>;
	.reg .b32 	%f<68>;
	.reg .b64 	%rd<53>;

	ld.param.u64 	%rd7, [_Z17matrixConvolutionPfS_S_iii_param_0];
	ld.param.u64 	%rd8, [_Z17matrixConvolutionPfS_S_iii_param_1];
	ld.param.u64 	%rd6, [_Z17matrixConvolutionPfS_S_iii_param_2];
	ld.param.u32 	%r20, [_Z17matrixConvolutionPfS_S_iii_param_3];
	ld.param.u32 	%r18, [_Z17matrixConvolutionPfS_S_iii_param_4];
	ld.param.u32 	%r19, [_Z17matrixConvolutionPfS_S_iii_param_5];
	cvta.to.global.u64 	%rd1, %rd8;
	cvta.to.global.u64 	%rd2, %rd7;
	mov.u32 	%r21, %ctaid.y;
	mov.u32 	%r22, %ntid.y;
	mov.u32 	%r23, %tid.y;
	mad.lo.s32 	%r1, %r21, %r22, %r23;
	mov.u32 	%r24, %ctaid.x;
	mov.u32 	%r25, %ntid.x;
	mov.u32 	%r26, %tid.x;
	mad.lo.s32 	%r2, %r24, %r25, %r26;
	setp.ge.s32 	%p1, %r1, %r20;
	setp.ge.s32 	%p2, %r2, %r19;
	or.pred  	%p3, %p1, %p2;
	@%p3 bra 	$L__BB0_14;
	setp.lt.s32 	%p4, %r18, 1;
	mov.f32 	%f67, 0f00000000;
	@%p4 bra 	$L__BB0_13;
	mul.lo.s32 	%r3, %r18, %r1;
	and.b32  	%r4, %r18, 7;
	setp.lt.u32 	%p5, %r18, 8;
	mov.f32 	%f67, 0f00000000;
	mov.b32 	%r39, 0;
	@%p5 bra 	$L__BB0_5;
	and.b32  	%r39, %r18, 2147483640;
	neg.s32 	%r37, %r39;
	shl.b32 	%r7, %r19, 3;
	mul.wide.u32 	%rd9, %r3, 4;
	add.s64 	%rd10, %rd9, %rd2;
	add.s64 	%rd52, %rd10, 16;
	mov.f32 	%f67, 0f00000000;
	mul.wide.s32 	%rd13, %r19, 4;
	mov.u32 	%r36, %r2;
$L__BB0_4:
	.pragma "nounroll";
	ld.global.f32 	%f17, [%rd52+-16];
	mul.wide.s32 	%rd11, %r36, 4;
	add.s64 	%rd12, %rd1, %rd11;
	ld.global.f32 	%f18, [%rd12];
	fma.rn.f32 	%f19, %f17, %f18, %f67;
	ld.global.f32 	%f20, [%rd52+-12];
	add.s64 	%rd14, %rd12, %rd13;
	ld.global.f32 	%f21, [%rd14];
	fma.rn.f32 	%f22, %f20, %f21, %f19;
	ld.global.f32 	%f23, [%rd52+-8];
	add.s64 	%rd15, %rd14, %rd13;
	ld.global.f32 	%f24, [%rd15];
	fma.rn.f32 	%f25, %f23, %f24, %f22;
	ld.global.f32 	%f26, [%rd52+-4];
	add.s64 	%rd16, %rd15, %rd13;
	ld.global.f32 	%f27, [%rd16];
	fma.rn.f32 	%f28, %f26, %f27, %f25;
	ld.global.f32 	%f29, [%rd52];
	add.s64 	%rd17, %rd16, %rd13;
	ld.global.f32 	%f30, [%rd17];
	fma.rn.f32 	%f31, %f29, %f30, %f28;
	ld.global.f32 	%f32, [%rd52+4];
	add.s64 	%rd18, %rd17, %rd13;
	ld.global.f32 	%f33, [%rd18];
	fma.rn.f32 	%f34, %f32, %f33, %f31;
	ld.global.f32 	%f35, [%rd52+8];
	add.s64 	%rd19, %rd18, %rd13;
	ld.global.f32 	%f36, [%rd19];
	fma.rn.f32 	%f37, %f35, %f36, %f34;
	ld.global.f32 	%f38, [%rd52+12];
	add.s64 	%rd20, %rd19, %rd13;
	ld.global.f32 	%f39, [%rd20];
	fma.rn.f32 	%f67, %f38, %f39, %f37;
	add.s32 	%r37, %r37, 8;
	add.s32 	%r36, %r36, %r7;
	add.s64 	%rd52, %rd52, 32;
	setp.ne.s32 	%p6, %r37, 0;
	@%p6 bra 	$L__BB0_4;
$L__BB0_5:
	setp.eq.s32 	%p7, %r4, 0;
	@%p7 bra 	$L__BB0_13;
	and.b32  	%r13, %r18, 3;
	setp.lt.u32 	%p8, %r4, 4;
	@%p8 bra 	$L__BB0_8;
	add.s32 	%r28, %r39, %r3;
	mul.wide.u32 	%rd21, %r28, 4;
	add.s64 	%rd22, %rd2, %rd21;
	ld.global.f32 	%f41, [%rd22];
	mad.lo.s32 	%r29, %r39, %r19, %r2;
	mul.wide.s32 	%rd23, %r29, 4;
	add.s64 	%rd24, %rd1, %rd23;
	ld.global.f32 	%f42, [%rd24];
	fma.rn.f32 	%f43, %f41, %f42, %f67;
	cvt.u64.u32 	%rd25, %r3;
	cvt.u64.u32 	%rd26, %r39;
	add.s64 	%rd27, %rd26, %rd25;
	shl.b64 	%rd28, %rd27, 2;
	add.s64 	%rd29, %rd2, %rd28;
	ld.global.f32 	%f44, [%rd29+4];
	mul.wide.s32 	%rd30, %r19, 4;
	add.s64 	%rd31, %rd24, %rd30;
	ld.global.f32 	%f45, [%rd31];
	fma.rn.f32 	%f46, %f44, %f45, %f43;
	ld.global.f32 	%f47, [%rd29+8];
	add.s64 	%rd32, %rd31, %rd30;
	ld.global.f32 	%f48, [%rd32];
	fma.rn.f32 	%f49, %f47, %f48, %f46;
	ld.global.f32 	%f50, [%rd29+12];
	add.s64 	%rd33, %rd32, %rd30;
	ld.global.f32 	%f51, [%rd33];
	fma.rn.f32 	%f67, %f50, %f51, %f49;
	add.s32 	%r39, %r39, 4;
$L__BB0_8:
	setp.eq.s32 	%p9, %r13, 0;
	@%p9 bra 	$L__BB0_13;
	setp.eq.s32 	%p10, %r13, 1;
	@%p10 bra 	$L__BB0_11;
	add.s32 	%r30, %r39, %r3;
	mul.wide.u32 	%rd34, %r30, 4;
	add.s64 	%rd35, %rd2, %rd34;
	ld.global.f32 	%f53, [%rd35];
	mad.lo.s32 	%r31, %r39, %r19, %r2;
	mul.wide.s32 	%rd36, %r31, 4;
	add.s64 	%rd37, %rd1, %rd36;
	ld.global.f32 	%f54, [%rd37];
	fma.rn.f32 	%f55, %f53, %f54, %f67;
	cvt.u64.u32 	%rd38, %r3;
	cvt.u64.u32 	%rd39, %r39;
	add.s64 	%rd40, %rd39, %rd38;
	shl.b64 	%rd41, %rd40, 2;
	add.s64 	%rd42, %rd2, %rd41;
	ld.global.f32 	%f56, [%rd42+4];
	mul.wide.s32 	%rd43, %r19, 4;
	add.s64 	%rd44, %rd37, %rd43;
	ld.global.f32 	%f57, [%rd44];
	fma.rn.f32 	%f67, %f56, %f57, %f55;
	add.s32 	%r39, %r39, 2;
$L__BB0_11:
	and.b32  	%r32, %r18, 1;
	setp.eq.b32 	%p11, %r32, 1;
	not.pred 	%p12, %p11;
	@%p12 bra 	$L__BB0_13;
	add.s32 	%r33, %r39, %r3;
	mul.wide.u32 	%rd45, %r33, 4;
	add.s64 	%rd46, %rd2, %rd45;
	ld.global.f32 	%f58, [%rd46];
	mad.lo.s32 	%r34, %r39, %r19, %r2;
	mul.wide.s32 	%rd47, %r34, 4;
	add.s64 	%rd48, %rd1, %rd47;
	ld.global.f32 	%f59, [%rd48];
	fma.rn.f32 	%f67, %f58, %f59, %f67;
$L__BB0_13:
	mad.lo.s32 	%r35, %r19, %r1, %r2;
	cvta.to.global.u64 	%rd49, %rd6;
	mul.wide.s32 	%rd50, %r35, 4;
	add.s64 	%rd51, %rd49, %rd50;
	st.global.f32 	[%rd51], %f67;
$L__BB0_14:
	ret;

}


// ===== COMPILED SASS (sm_100) =====

	.target	sm_100

	.elftype	@"ET_EXEC"


//--------------------- .note.nv.tkinfo           --------------------------
	.section	.note.nv.tkinfo,"",@"SHT_NOTE"
	.sectionflags	@"SHF_NOTE_NV_TKINFO"
	.tkinfo
        /*0018*/ 	.word	0x00000002
        /*0030*/ 	.string	""
        /*0030*/ 	.string	"ptxas"
        /*0030*/ 	.string	"Cuda compilation tools, release 13.0, V13.0.88"
        /*0030*/ 	.string	"Build cuda_13.0.r13.0/compiler.36424714_0"
        /*0030*/ 	.string	"-arch sm_100 -m 64 "



//--------------------- .note.nv.cuinfo           --------------------------
	.section	.note.nv.cuinfo,"",@"SHT_NOTE"
	.sectionflags	@"SHF_NOTE_NV_CUINFO"
        /*0018*/ 	.short	0x0002
        /*001a*/ 	.short	0x0064
        /*001c*/ 	.short	0x0082
	.zero		2


//--------------------- .nv.info                  --------------------------
	.section	.nv.info,"",@"SHT_CUDA_INFO"
	.align	4


	//----- nvinfo : EIATTR_REGCOUNT
	.align		4
        /*0000*/ 	.byte	0x04, 0x2f
        /*0002*/ 	.short	(.L_1 - .L_0)
	.align		4
.L_0:
        /*0004*/ 	.word	index@(_Z17matrixConvolutionPfS_S_iii)
        /*0008*/ 	.word	0x00000020


	//----- nvinfo : EIATTR_FRAME_SIZE
	.align		4
.L_1:
        /*000c*/ 	.byte	0x04, 0x11
        /*000e*/ 	.short	(.L_3 - .L_2)
	.align		4
.L_2:
        /*0010*/ 	.word	index@(_Z17matrixConvolutionPfS_S_iii)
        /*0014*/ 	.word	0x00000000


	//----- nvinfo : EIATTR_MIN_STACK_SIZE
	.align		4
.L_3:
        /*0018*/ 	.byte	0x04, 0x12
        /*001a*/ 	.short	(.L_5 - .L_4)
	.align		4
.L_4:
        /*001c*/ 	.word	index@(_Z17matrixConvolutionPfS_S_iii)
        /*0020*/ 	.word	0x00000000
.L_5:


//--------------------- .nv.compat                --------------------------
	.section	.nv.compat,"",@"SHT_CUDA_COMPAT_INFO"
	.align	4
        /*0000*/ 	.byte	0x02, 0x09, 0x00, 0x00, 0x02, 0x02, 0x01, 0x00, 0x02, 0x05, 0x05, 0x00, 0x03, 0x07, 0x01, 0x01
        /*0010*/ 	.byte	0x02, 0x03, 0x00, 0x00, 0x02, 0x06, 0x01, 0x00, 0x04, 0x0b, 0x08, 0x00, 0x09, 0x00, 0x00, 0x00
        /*0020*/ 	.byte	0x00, 0x00, 0x00, 0x00


//--------------------- .nv.info._Z17matrixConvolutionPfS_S_iii --------------------------
	.section	.nv.info._Z17matrixConvolutionPfS_S_iii,"",@"SHT_CUDA_INFO"
	.sectionflags	@""
	.align	4


	//----- nvinfo : EIATTR_CUDA_API_VERSION
	.align		4
        /*0000*/ 	.byte	0x04, 0x37
        /*0002*/ 	.short	(.L_7 - .L_6)
.L_6:
        /*0004*/ 	.word	0x00000082


	//----- nvinfo : EIATTR_KPARAM_INFO
	.align		4
.L_7:
        /*0008*/ 	.byte	0x04, 0x17
        /*000a*/ 	.short	(.L_9 - .L_8)
.L_8:
        /*000c*/ 	.word	0x00000000
        /*0010*/ 	.short	0x0005
        /*0012*/ 	.short	0x0020
        /*0014*/ 	.byte	0x00, 0xf0, 0x11, 0x00


	//----- nvinfo : EIATTR_KPARAM_INFO
	.align		4
.L_9:
        /*0018*/ 	.byte	0x04, 0x17
        /*001a*/ 	.short	(.L_11 - .L_10)
.L_10:
        /*001c*/ 	.word	0x00000000
        /*0020*/ 	.short	0x0004
        /*0022*/ 	.short	0x001c
        /*0024*/ 	.byte	0x00, 0xf0, 0x11, 0x00


	//----- nvinfo : EIATTR_KPARAM_INFO
	.align		4
.L_11:
        /*0028*/ 	.byte	0x04, 0x17
        /*002a*/ 	.short	(.L_13 - .L_12)
.L_12:
        /*002c*/ 	.word	0x00000000
        /*0030*/ 	.short	0x0003
        /*0032*/ 	.short	0x0018
        /*0034*/ 	.byte	0x00, 0xf0, 0x11, 0x00


	//----- nvinfo : EIATTR_KPARAM_INFO
	.align		4
.L_13:
        /*0038*/ 	.byte	0x04, 0x17
        /*003a*/ 	.short	(.L_15 - .L_14)
.L_14:
        /*003c*/ 	.word	0x00000000
        /*0040*/ 	.short	0x0002
        /*0042*/ 	.short	0x0010
        /*0044*/ 	.byte	0x00, 0xf5, 0x21, 0x00


	//----- nvinfo : EIATTR_KPARAM_INFO
	.align		4
.L_15:
        /*0048*/ 	.byte	0x04, 0x17
        /*004a*/ 	.short	(.L_17 - .L_16)
.L_16:
        /*004c*/ 	.word	0x00000000
        /*0050*/ 	.short	0x0001
        /*0052*/ 	.short	0x0008
        /*0054*/ 	.byte	0x00, 0xf5, 0x21, 0x00


	//----- nvinfo : EIATTR_KPARAM_INFO
	.align		4
.L_17:
        /*0058*/ 	.byte	0x04, 0x17
        /*005a*/ 	.short	(.L_19 - .L_18)
.L_18:
        /*005c*/ 	.word	0x00000000
        /*0060*/ 	.short	0x0000
        /*0062*/ 	.short	0x0000
        /*0064*/ 	.byte	0x00, 0xf5, 0x21, 0x00


	//----- nvinfo : EIATTR_SPARSE_MMA_MASK
	.align		4
.L_19:
        /*0068*/ 	.byte	0x03, 0x50
        /*006a*/ 	.short	0x0000


	//----- nvinfo : EIATTR_MAXREG_COUNT
	.align		4
        /*006c*/ 	.byte	0x03, 0x1b
        /*006e*/ 	.short	0x00ff


	//----- nvinfo : EIATTR_MERCURY_ISA_VERSION
	.align		4
        /*0070*/ 	.byte	0x03, 0x5f
        /*0072*/ 	.short	0x0101


	//----- nvinfo : EIATTR_VRC_CTA_INIT_COUNT
	.align		4
        /*0074*/ 	.byte	0x02, 0x4a
	.zero		1
	.zero		1


	//----- nvinfo : EIATTR_EXIT_INSTR_OFFSETS
	.align		4
        /*0078*/ 	.byte	0x04, 0x1c
        /*007a*/ 	.short	(.L_21 - .L_20)


	//   ....[0]....
.L_20:
        /*007c*/ 	.word	0x000000d0


	//   ....[1]....
        /*0080*/ 	.word	0x000008f0


	//----- nvinfo : EIATTR_CBANK_PARAM_SIZE
	.align		4
.L_21:
        /*0084*/ 	.byte	0x03, 0x19
        /*0086*/ 	.short	0x0024


	//----- nvinfo : EIATTR_PARAM_CBANK
	.align		4
        /*0088*/ 	.byte	0x04, 0x0a
        /*008a*/ 	.short	(.L_23 - .L_22)
	.align		4
.L_22:
        /*008c*/ 	.word	index@(.nv.constant0._Z17matrixConvolutionPfS_S_iii)
        /*0090*/ 	.short	0x0380
        /*0092*/ 	.short	0x0024


	//----- nvinfo : EIATTR_SW_WAR
	.align		4
.L_23:
        /*0094*/ 	.byte	0x04, 0x36
        /*0096*/ 	.short	(.L_25 - .L_24)
.L_24:
        /*0098*/ 	.word	0x00000008
.L_25:


//--------------------- .nv.callgraph             --------------------------
	.section	.nv.callgraph,"",@"SHT_CUDA_CALLGRAPH"
	.align	4
	.sectionentsize	8
	.align		4
        /*0000*/ 	.word	0x00000000
	.align		4
        /*0004*/ 	.word	0xffffffff
	.align		4
        /*0008*/ 	.word	0x00000000
	.align		4
        /*000c*/ 	.word	0xfffffffe
	.align		4
        /*0010*/ 	.word	0x00000000
	.align		4
        /*0014*/ 	.word	0xfffffffd
	.align		4
        /*0018*/ 	.word	0x00000000
	.align		4
        /*001c*/ 	.word	0xfffffffc


//--------------------- .text._Z17matrixConvolutionPfS_S_iii --------------------------
	.section	.text._Z17matrixConvolutionPfS_S_iii,"ax",@progbits
	.align	128
        .global         _Z17matrixConvolutionPfS_S_iii
        .type           _Z17matrixConvolutionPfS_S_iii,@function
        .size           _Z17matrixConvolutionPfS_S_iii,(.L_x_5 - _Z17matrixConvolutionPfS_S_iii)
        .other          _Z17matrixConvolutionPfS_S_iii,@"STO_CUDA_ENTRY STV_DEFAULT"
_Z17matrixConvolutionPfS_S_iii:
.text._Z17matrixConvolutionPfS_S_iii:
[----:B------:R-:W-:Y:S01]  /*0000*/  LDC R1, c[0x0][0x37c] ;  /* 0x0000df00ff017b82 */ /* 0x000fe20000000800 */
[----:B------:R-:W0:Y:S07]  /*0010*/  S2R R5, SR_TID.X ;  /* 0x0000000000057919 */ /* 0x000e2e0000002100 */
[----:B------:R-:W1:Y:S01]  /*0020*/  LDC R16, c[0x0][0x364] ;  /* 0x0000d900ff107b82 */ /* 0x000e620000000800 */
[----:B------:R-:W2:Y:S01]  /*0030*/  LDCU UR6, c[0x0][0x398] ;  /* 0x00007300ff0677ac */ /* 0x000ea20008000800 */
[----:B------:R-:W1:Y:S06]  /*0040*/  S2R R3, SR_TID.Y ;  /* 0x0000000000037919 */ /* 0x000e6c0000002200 */
[----:B------:R-:W0:Y:S08]  /*0050*/  S2UR UR5, SR_CTAID.X ;  /* 0x00000000000579c3 */ /* 0x000e300000002500 */
[----:B------:R-:W0:Y:S08]  /*0060*/  LDC R0, c[0x0][0x360] ;  /* 0x0000d800ff007b82 */ /* 0x000e300000000800 */
[----:B------:R-:W1:Y:S08]  /*0070*/  S2UR UR4, SR_CTAID.Y ;  /* 0x00000000000479c3 */ /* 0x000e700000002600 */
[----:B------:R-:W3:Y:S01]  /*0080*/  LDC R17, c[0x0][0x3a0] ;  /* 0x0000e800ff117b82 */ /* 0x000ee20000000800 */
[----:B0-----:R-:W-:-:S02]  /*0090*/  IMAD R0, R0, UR5, R5 ;  /* 0x0000000500007c24 */ /* 0x001fc4000f8e0205 */
[----:B-1----:R-:W-:-:S03]  /*00a0*/  IMAD R16, R16, UR4, R3 ;  /* 0x0000000410107c24 */ /* 0x002fc6000f8e0203 */
[----:B---3--:R-:W-:-:S04]  /*00b0*/  ISETP.GE.AND P0, PT, R0, R17, PT ;  /* 0x000000110000720c */ /* 0x008fc80003f06270 */
[----:B--2---:R-:W-:-:S13]  /*00c0*/  ISETP.GE.OR P0, PT, R16, UR6, P0 ;  /* 0x0000000610007c0c */ /* 0x004fda0008706670 */
[----:B------:R-:W-:Y:S05]  /*00d0*/  @P0 EXIT ;  /* 0x000000000000094d */ /* 0x000fea0003800000 */
[----:B------:R-:W0:Y:S01]  /*00e0*/  LDC R19, c[0x0][0x39c] ;  /* 0x0000e700ff137b82 */ /* 0x000e220000000800 */
[----:B------:R-:W1:Y:S01]  /*00f0*/  LDCU.64 UR4, c[0x0][0x358] ;  /* 0x00006b00ff0477ac */ /* 0x000e620008000a00 */
[----:B------:R-:W-:Y:S01]  /*0100*/  HFMA2 R24, -RZ, RZ, 0, 0 ;  /* 0x00000000ff187431 */ /* 0x000fe200000001ff */
[----:B0-----:R-:W-:-:S13]  /*0110*/  ISETP.GE.AND P0, PT, R19, 0x1, PT ;  /* 0x000000011300780c */ /* 0x001fda0003f06270 */
[----:B-1----:R-:W-:Y:S05]  /*0120*/  @!P0 BRA `(.L_x_0) ;  /* 0x0000000400e08947 */ /* 0x002fea0003800000 */
[C---:B------:R-:W-:Y:S01]  /*0130*/  ISETP.GE.U32.AND P1, PT, R19.reuse, 0x8, PT ;  /* 0x000000081300780c */ /* 0x040fe20003f26070 */
[----:B------:R-:W-:Y:S01]  /*0140*/  IMAD R20, R16, R19, RZ ;  /* 0x0000001310147224 */ /* 0x000fe200078e02ff */
[----:B------:R-:W-:Y:S02]  /*0150*/  LOP3.LUT R27, R19, 0x7, RZ, 0xc0, !PT ;  /* 0x00000007131b7812 */ /* 0x000fe400078ec0ff */
[----:B------:R-:W-:Y:S02]  /*0160*/  MOV R24, RZ ;  /* 0x000000ff00187202 */ /* 0x000fe40000000f00 */
[----:B------:R-:W-:Y:S02]  /*0170*/  ISETP.NE.AND P0, PT, R27, RZ, PT ;  /* 0x000000ff1b00720c */ /* 0x000fe40003f05270 */
[----:B------:R-:W-:-:S05]  /*0180*/  MOV R21, RZ ;  /* 0x000000ff00157202 */ /* 0x000fca0000000f00 */
[----:B------:R-:W-:Y:S06]  /*0190*/  @!P1 BRA `(.L_x_1) ;  /* 0x0000000000c49947 */ /* 0x000fec0003800000 */
[----:B------:R-:W0:Y:S01]  /*01a0*/  LDC.64 R2, c[0x0][0x380] ;  /* 0x0000e000ff027b82 */ /* 0x000e220000000a00 */
[----:B------:R-:W-:Y:S02]  /*01b0*/  LOP3.LUT R21, R19, 0x7ffffff8, RZ, 0xc0, !PT ;  /* 0x7ffffff813157812 */ /* 0x000fe400078ec0ff */
[----:B------:R-:W-:Y:S02]  /*01c0*/  MOV R24, RZ ;  /* 0x000000ff00187202 */ /* 0x000fe40000000f00 */
[----:B------:R-:W-:Y:S02]  /*01d0*/  MOV R18, R0 ;  /* 0x0000000000127202 */ /* 0x000fe40000000f00 */
[----:B------:R-:W-:Y:S01]  /*01e0*/  IADD3 R22, PT, PT, -R21, RZ, RZ ;  /* 0x000000ff15167210 */ /* 0x000fe20007ffe1ff */
[----:B0-----:R-:W-:-:S03]  /*01f0*/  IMAD.WIDE.U32 R2, R20, 0x4, R2 ;  /* 0x0000000414027825 */ /* 0x001fc600078e0002 */
[----:B------:R-:W-:-:S04]  /*0200*/  IADD3 R4, P1, PT, R2, 0x10, RZ ;  /* 0x0000001002047810 */ /* 0x000fc80007f3e0ff */
[----:B------:R-:W-:-:S09]  /*0210*/  IADD3.X R5, PT, PT, RZ, R3, RZ, P1, !PT ;  /* 0x00000003ff057210 */ /* 0x000fd20000ffe4ff */
.L_x_2:
[----:B------:R-:W0:Y:S01]  /*0220*/  LDC.64 R14, c[0x0][0x388] ;  /* 0x0000e200ff0e7b82 */ /* 0x000e220000000a00 */
[----:B------:R-:W-:Y:S02]  /*0230*/  MOV R2, R4 ;  /* 0x0000000400027202 */ /* 0x000fe40000000f00 */
[----:B------:R-:W-:-:S05]  /*0240*/  MOV R3, R5 ;  /* 0x0000000500037202 */ /* 0x000fca0000000f00 */
[----:B------:R-:W2:Y:S04]  /*0250*/  LDG.E R25, desc[UR4][R2.64+-0x10] ;  /* 0xfffff00402197981 */ /* 0x000ea8000c1e1900 */
[----:B------:R-:W3:Y:S04]  /*0260*/  LDG.E R23, desc[UR4][R2.64+-0xc] ;  /* 0xfffff40402177981 */ /* 0x000ee8000c1e1900 */
[----:B------:R-:W4:Y:S04]  /*0270*/  LDG.E R29, desc[UR4][R2.64+-0x8] ;  /* 0xfffff804021d7981 */ /* 0x000f28000c1e1900 */
[----:B------:R-:W5:Y:S01]  /*0280*/  LDG.E R28, desc[UR4][R2.64+-0x4] ;  /* 0xfffffc04021c7981 */ /* 0x000f62000c1e1900 */
[----:B0-----:R-:W-:-:S05]  /*0290*/  IMAD.WIDE R14, R18, 0x4, R14 ;  /* 0x00000004120e7825 */ /* 0x001fca00078e020e */
[----:B------:R0:W2:Y:S01]  /*02a0*/  LDG.E R26, desc[UR4][R14.64] ;  /* 0x000000040e1a7981 */ /* 0x0000a2000c1e1900 */
[----:B------:R-:W-:-:S04]  /*02b0*/  IMAD.WIDE R12, R17, 0x4, R14 ;  /* 0x00000004110c7825 */ /* 0x000fc800078e020e */
[C---:B------:R-:W-:Y:S02]  /*02c0*/  IMAD.WIDE R4, R17.reuse, 0x4, R12 ;  /* 0x0000000411047825 */ /* 0x040fe400078e020c */
[----:B------:R-:W3:Y:S02]  /*02d0*/  LDG.E R12, desc[UR4][R12.64] ;  /* 0x000000040c0c7981 */ /* 0x000ee4000c1e1900 */
[C---:B------:R-:W-:Y:S02]  /*02e0*/  IMAD.WIDE R8, R17.reuse, 0x4, R4 ;  /* 0x0000000411087825 */ /* 0x040fe400078e0204 */
[----:B------:R-:W4:Y:S02]  /*02f0*/  LDG.E R4, desc[UR4][R4.64] ;  /* 0x0000000404047981 */ /* 0x000f24000c1e1900 */
[C---:B------:R-:W-:Y:S02]  /*0300*/  IMAD.WIDE R6, R17.reuse, 0x4, R8 ;  /* 0x0000000411067825 */ /* 0x040fe400078e0208 */
[----:B------:R-:W5:Y:S02]  /*0310*/  LDG.E R8, desc[UR4][R8.64] ;  /* 0x0000000408087981 */ /* 0x000f64000c1e1900 */
[----:B------:R-:W-:-:S02]  /*0320*/  IMAD.WIDE R10, R17, 0x4, R6 ;  /* 0x00000004110a7825 */ /* 0x000fc400078e0206 */
[----:B------:R-:W5:Y:S04]  /*0330*/  LDG.E R5, desc[UR4][R2.64] ;  /* 0x0000000402057981 */ /* 0x000f68000c1e1900 */
[----:B------:R-:W5:Y:S01]  /*0340*/  LDG.E R6, desc[UR4][R6.64] ;  /* 0x0000000406067981 */ /* 0x000f62000c1e1900 */
[----:B0-----:R-:W-:-:S03]  /*0350*/  IMAD.WIDE R14, R17, 0x4, R10 ;  /* 0x00000004110e7825 */ /* 0x001fc600078e020a */
[----:B------:R-:W5:Y:S04]  /*0360*/  LDG.E R10, desc[UR4][R10.64] ;  /* 0x000000040a0a7981 */ /* 0x000f68000c1e1900 */
[----:B------:R-:W5:Y:S04]  /*0370*/  LDG.E R13, desc[UR4][R14.64] ;  /* 0x000000040e0d7981 */ /* 0x000f68000c1e1900 */
[----:B------:R-:W5:Y:S04]  /*0380*/  LDG.E R7, desc[UR4][R2.64+0x4] ;  /* 0x0000040402077981 */ /* 0x000f68000c1e1900 */
[----:B------:R-:W5:Y:S01]  /*0390*/  LDG.E R9, desc[UR4][R2.64+0xc] ;  /* 0x00000c0402097981 */ /* 0x000f62000c1e1900 */
[----:B--2---:R-:W-:Y:S01]  /*03a0*/  FFMA R26, R25, R26, R24 ;  /* 0x0000001a191a7223 */ /* 0x004fe20000000018 */
[----:B------:R-:W-:-:S02]  /*03b0*/  IMAD.WIDE R24, R17, 0x4, R14 ;  /* 0x0000000411187825 */ /* 0x000fc400078e020e */
[----:B------:R-:W2:Y:S04]  /*03c0*/  LDG.E R14, desc[UR4][R2.64+0x8] ;  /* 0x00000804020e7981 */ /* 0x000ea8000c1e1900 */
[----:B------:R-:W2:Y:S01]  /*03d0*/  LDG.E R24, desc[UR4][R24.64] ;  /* 0x0000000418187981 */ /* 0x000ea2000c1e1900 */
[----:B---3--:R-:W-:Y:S01]  /*03e0*/  FFMA R12, R23, R12, R26 ;  /* 0x0000000c170c7223 */ /* 0x008fe2000000001a */
[----:B------:R-:W-:-:S03]  /*03f0*/  IADD3 R22, PT, PT, R22, 0x8, RZ ;  /* 0x0000000816167810 */ /* 0x000fc60007ffe0ff */
[----:B----4-:R-:W-:Y:S01]  /*0400*/  FFMA R29, R29, R4, R12 ;  /* 0x000000041d1d7223 */ /* 0x010fe2000000000c */
[----:B------:R-:W-:-:S03]  /*0410*/  ISETP.NE.AND P1, PT, R22, RZ, PT ;  /* 0x000000ff1600720c */ /* 0x000fc60003f25270 */
[----:B-----5:R-:W-:Y:S01]  /*0420*/  FFMA R8, R28, R8, R29 ;  /* 0x000000081c087223 */ /* 0x020fe2000000001d */
[----:B------:R-:W-:-:S03]  /*0430*/  IADD3 R4, P2, PT, R2, 0x20, RZ ;  /* 0x0000002002047810 */ /* 0x000fc60007f5e0ff */
[----:B------:R-:W-:Y:S01]  /*0440*/  FFMA R6, R5, R6, R8 ;  /* 0x0000000605067223 */ /* 0x000fe20000000008 */
[----:B------:R-:W-:Y:S02]  /*0450*/  IADD3.X R5, PT, PT, RZ, R3, RZ, P2, !PT ;  /* 0x00000003ff057210 */ /* 0x000fe400017fe4ff */
[----:B------:R-:W-:Y:S01]  /*0460*/  LEA R18, R17, R18, 0x3 ;  /* 0x0000001211127211 */ /* 0x000fe200078e18ff */
[----:B------:R-:W-:-:S04]  /*0470*/  FFMA R7, R7, R10, R6 ;  /* 0x0000000a07077223 */ /* 0x000fc80000000006 */
[----:B--2---:R-:W-:-:S04]  /*0480*/  FFMA R14, R14, R13, R7 ;  /* 0x0000000d0e0e7223 */ /* 0x004fc80000000007 */
[----:B------:R-:W-:Y:S01]  /*0490*/  FFMA R24, R9, R24, R14 ;  /* 0x0000001809187223 */ /* 0x000fe2000000000e */
[----:B------:R-:W-:Y:S06]  /*04a0*/  @P1 BRA `(.L_x_2) ;  /* 0xfffffffc005c1947 */ /* 0x000fec000383ffff */
.L_x_1:
[----:B------:R-:W-:Y:S05]  /*04b0*/  @!P0 BRA `(.L_x_0) ;  /* 0x0000000000fc8947 */ /* 0x000fea0003800000 */
[----:B------:R-:W-:Y:S02]  /*04c0*/  ISETP.GE.U32.AND P1, PT, R27, 0x4, PT ;  /* 0x000000041b00780c */ /* 0x000fe40003f26070 */
[----:B------:R-:W-:-:S04]  /*04d0*/  LOP3.LUT R14, R19, 0x3, RZ, 0xc0, !PT ;  /* 0x00000003130e7812 */ /* 0x000fc800078ec0ff */
[----:B------:R-:W-:-:S07]  /*04e0*/  ISETP.NE.AND P0, PT, R14, RZ, PT ;  /* 0x000000ff0e00720c */ /* 0x000fce0003f05270 */
[----:B------:R-:W-:Y:S06]  /*04f0*/  @!P1 BRA `(.L_x_3) ;  /* 0x00000000006c9947 */ /* 0x000fec0003800000 */
[----:B------:R-:W0:Y:S01]  /*0500*/  LDC.64 R4, c[0x0][0x388] ;  /* 0x0000e200ff047b82 */ /* 0x000e220000000a00 */
[----:B------:R-:W1:Y:S01]  /*0510*/  LDCU.64 UR6, c[0x0][0x380] ;  /* 0x00007000ff0677ac */ /* 0x000e620008000a00 */
[----:B------:R-:W-:Y:S01]  /*0520*/  IMAD R7, R21, R17, R0 ;  /* 0x0000001115077224 */ /* 0x000fe200078e0200 */
[CC--:B------:R-:W-:Y:S02]  /*0530*/  IADD3 R3, PT, PT, R20.reuse, R21.reuse, RZ ;  /* 0x0000001514037210 */ /* 0x0c0fe40007ffe0ff */
[----:B------:R-:W-:-:S03]  /*0540*/  IADD3 R8, P1, PT, R20, R21, RZ ;  /* 0x0000001514087210 */ /* 0x000fc60007f3e0ff */
[----:B------:R-:W2:Y:S01]  /*0550*/  LDC.64 R12, c[0x0][0x380] ;  /* 0x0000e000ff0c7b82 */ /* 0x000ea20000000a00 */
[----:B0-----:R-:W-:-:S04]  /*0560*/  IMAD.WIDE R4, R7, 0x4, R4 ;  /* 0x0000000407047825 */ /* 0x001fc800078e0204 */
[----:B------:R-:W-:Y:S02]  /*0570*/  IMAD.WIDE R6, R17, 0x4, R4 ;  /* 0x0000000411067825 */ /* 0x000fe400078e0204 */
[----:B------:R-:W3:Y:S02]  /*0580*/  LDG.E R4, desc[UR4][R4.64] ;  /* 0x0000000404047981 */ /* 0x000ee4000c1e1900 */
[----:B--2---:R-:W-:Y:S01]  /*0590*/  IMAD.WIDE.U32 R12, R3, 0x4, R12 ;  /* 0x00000004030c7825 */ /* 0x004fe200078e000c */
[----:B------:R-:W-:Y:S02]  /*05a0*/  IADD3.X R3, PT, PT, RZ, RZ, RZ, P1, !PT ;  /* 0x000000ffff037210 */ /* 0x000fe40000ffe4ff */
[----:B-1----:R-:W-:-:S03]  /*05b0*/  LEA R2, P1, R8, UR6, 0x2 ;  /* 0x0000000608027c11 */ /* 0x002fc6000f8210ff */
[----:B------:R-:W3:Y:S01]  /*05c0*/  LDG.E R13, desc[UR4][R12.64] ;  /* 0x000000040c0d7981 */ /* 0x000ee2000c1e1900 */
[----:B------:R-:W-:Y:S01]  /*05d0*/  LEA.HI.X R3, R8, UR7, R3, 0x2, P1 ;  /* 0x0000000708037c11 */ /* 0x000fe200088f1403 */
[C---:B------:R-:W-:Y:S02]  /*05e0*/  IMAD.WIDE R8, R17.reuse, 0x4, R6 ;  /* 0x0000000411087825 */ /* 0x040fe400078e0206 */
[----:B------:R-:W2:Y:S04]  /*05f0*/  LDG.E R6, desc[UR4][R6.64] ;  /* 0x0000000406067981 */ /* 0x000ea8000c1e1900 */
[----:B------:R-:W2:Y:S01]  /*0600*/  LDG.E R15, desc[UR4][R2.64+0x4] ;  /* 0x00000404020f7981 */ /* 0x000ea2000c1e1900 */
[----:B------:R-:W-:-:S03]  /*0610*/  IMAD.WIDE R10, R17, 0x4, R8 ;  /* 0x00000004110a7825 */ /* 0x000fc600078e0208 */
[----:B------:R-:W4:Y:S04]  /*0620*/  LDG.E R22, desc[UR4][R8.64] ;  /* 0x0000000408167981 */ /* 0x000f28000c1e1900 */
[----:B------:R-:W4:Y:S04]  /*0630*/  LDG.E R18, desc[UR4][R2.64+0x8] ;  /* 0x0000080402127981 */ /* 0x000f28000c1e1900 */
[----:B------:R-:W5:Y:S04]  /*0640*/  LDG.E R26, desc[UR4][R2.64+0xc] ;  /* 0x00000c04021a7981 */ /* 0x000f68000c1e1900 */
[----:B------:R-:W5:Y:S01]  /*0650*/  LDG.E R10, desc[UR4][R10.64] ;  /* 0x000000040a0a7981 */ /* 0x000f62000c1e1900 */
[----:B------:R-:W-:Y:S01]  /*0660*/  IADD3 R21, PT, PT, R21, 0x4, RZ ;  /* 0x0000000415157810 */ /* 0x000fe20007ffe0ff */
[----:B---3--:R-:W-:-:S04]  /*0670*/  FFMA R24, R13, R4, R24 ;  /* 0x000000040d187223 */ /* 0x008fc80000000018 */
[----:B--2---:R-:W-:-:S04]  /*0680*/  FFMA R15, R15, R6, R24 ;  /* 0x000000060f0f7223 */ /* 0x004fc80000000018 */
[----:B----4-:R-:W-:-:S04]  /*0690*/  FFMA R15, R18, R22, R15 ;  /* 0x00000016120f7223 */ /* 0x010fc8000000000f */
[----:B-----5:R-:W-:-:S07]  /*06a0*/  FFMA R24, R26, R10, R15 ;  /* 0x0000000a1a187223 */ /* 0x020fce000000000f */
.L_x_3:
[----:B------:R-:W-:Y:S05]  /*06b0*/  @!P0 BRA `(.L_x_0) ;  /* 0x00000000007c8947 */ /* 0x000fea0003800000 */
[----:B------:R-:W-:Y:S01]  /*06c0*/  ISETP.NE.AND P1, PT, R14, 0x1, PT ;  /* 0x000000010e00780c */ /* 0x000fe20003f25270 */
[----:B------:R-:W0:Y:S01]  /*06d0*/  LDC.64 R10, c[0x0][0x380] ;  /* 0x0000e000ff0a7b82 */ /* 0x000e220000000a00 */
[----:B------:R-:W-:-:S04]  /*06e0*/  LOP3.LUT R19, R19, 0x1, RZ, 0xc0, !PT ;  /* 0x0000000113137812 */ /* 0x000fc800078ec0ff */
[----:B------:R-:W-:-:S03]  /*06f0*/  ISETP.NE.U32.AND P0, PT, R19, 0x1, PT ;  /* 0x000000011300780c */ /* 0x000fc60003f05070 */
[----:B------:R-:W1:Y:S04]  /*0700*/  LDC.64 R8, c[0x0][0x388] ;  /* 0x0000e200ff087b82 */ /* 0x000e680000000a00 */
[CC--:B------:R-:W-:Y:S02]  /*0710*/  @P1 IADD3 R13, PT, PT, R20.reuse, R21.reuse, RZ ;  /* 0x00000015140d1210 */ /* 0x0c0fe40007ffe0ff */
[----:B------:R-:W-:Y:S02]  /*0720*/  @P1 IADD3 R12, P2, PT, R20, R21, RZ ;  /* 0x00000015140c1210 */ /* 0x000fe40007f5e0ff */
[----:B------:R-:W2:Y:S02]  /*0730*/  @P1 LDC.64 R2, c[0x0][0x380] ;  /* 0x0000e000ff021b82 */ /* 0x000ea40000000a00 */
[----:B------:R-:W-:-:S06]  /*0740*/  @P1 IADD3.X R14, PT, PT, RZ, RZ, RZ, P2, !PT ;  /* 0x000000ffff0e1210 */ /* 0x000fcc00017fe4ff */
[----:B------:R-:W3:Y:S01]  /*0750*/  LDC.64 R4, c[0x0][0x380] ;  /* 0x0000e000ff047b82 */ /* 0x000ee20000000a00 */
[----:B0-----:R-:W-:-:S04]  /*0760*/  @P1 IMAD.WIDE.U32 R10, R13, 0x4, R10 ;  /* 0x000000040d0a1825 */ /* 0x001fc800078e000a */
[C---:B------:R-:W-:Y:S01]  /*0770*/  @P1 IMAD R13, R21.reuse, R17, R0 ;  /* 0x00000011150d1224 */ /* 0x040fe200078e0200 */
[----:B------:R-:W-:Y:S01]  /*0780*/  @P1 IADD3 R21, PT, PT, R21, 0x2, RZ ;  /* 0x0000000215151810 */ /* 0x000fe20007ffe0ff */
[----:B------:R-:W4:Y:S01]  /*0790*/  @P1 LDG.E R11, desc[UR4][R10.64] ;  /* 0x000000040a0b1981 */ /* 0x000f22000c1e1900 */
[----:B------:R-:W0:Y:S01]  /*07a0*/  LDC.64 R6, c[0x0][0x388] ;  /* 0x0000e200ff067b82 */ /* 0x000e220000000a00 */
[----:B-1----:R-:W-:Y:S01]  /*07b0*/  @P1 IMAD.WIDE R8, R13, 0x4, R8 ;  /* 0x000000040d081825 */ /* 0x002fe200078e0208 */
[----:B------:R-:W-:Y:S02]  /*07c0*/  @!P0 IADD3 R15, PT, PT, R20, R21, RZ ;  /* 0x00000015140f8210 */ /* 0x000fe40007ffe0ff */
[----:B--2---:R-:W-:Y:S01]  /*07d0*/  @P1 LEA R2, P2, R12, R2, 0x2 ;  /* 0x000000020c021211 */ /* 0x004fe200078410ff */
[----:B------:R-:W-:-:S03]  /*07e0*/  @!P0 IMAD R21, R21, R17, R0 ;  /* 0x0000001115158224 */ /* 0x000fc600078e0200 */
[----:B------:R-:W-:Y:S01]  /*07f0*/  @P1 LEA.HI.X R3, R12, R3, R14, 0x2, P2 ;  /* 0x000000030c031211 */ /* 0x000fe200010f140e */
[----:B------:R-:W-:Y:S01]  /*0800*/  @P1 IMAD.WIDE R12, R17, 0x4, R8 ;  /* 0x00000004110c1825 */ /* 0x000fe200078e0208 */
[----:B------:R-:W4:Y:S03]  /*0810*/  @P1 LDG.E R14, desc[UR4][R8.64] ;  /* 0x00000004080e1981 */ /* 0x000f26000c1e1900 */
[----:B---3--:R-:W-:Y:S01]  /*0820*/  @!P0 IMAD.WIDE.U32 R4, R15, 0x4, R4 ;  /* 0x000000040f048825 */ /* 0x008fe200078e0004 */
[----:B------:R-:W2:Y:S04]  /*0830*/  @P1 LDG.E R2, desc[UR4][R2.64+0x4] ;  /* 0x0000040402021981 */ /* 0x000ea8000c1e1900 */
[----:B------:R-:W2:Y:S01]  /*0840*/  @P1 LDG.E R12, desc[UR4][R12.64] ;  /* 0x000000040c0c1981 */ /* 0x000ea2000c1e1900 */
[----:B0-----:R-:W-:-:S03]  /*0850*/  @!P0 IMAD.WIDE R6, R21, 0x4, R6 ;  /* 0x0000000415068825 */ /* 0x001fc600078e0206 */
[----:B------:R-:W3:Y:S04]  /*0860*/  @!P0 LDG.E R5, desc[UR4][R4.64] ;  /* 0x0000000404058981 */ /* 0x000ee8000c1e1900 */
[----:B------:R-:W3:Y:S01]  /*0870*/  @!P0 LDG.E R6, desc[UR4][R6.64] ;  /* 0x0000000406068981 */ /* 0x000ee2000c1e1900 */
[----:B----4-:R-:W-:-:S04]  /*0880*/  @P1 FFMA R11, R11, R14, R24 ;  /* 0x0000000e0b0b1223 */ /* 0x010fc80000000018 */
[----:B--2---:R-:W-:-:S04]  /*0890*/  @P1 FFMA R24, R2, R12, R11 ;  /* 0x0000000c02181223 */ /* 0x004fc8000000000b */
[----:B---3--:R-:W-:-:S07]  /*08a0*/  @!P0 FFMA R24, R5, R6, R24 ;  /* 0x0000000605188223 */ /* 0x008fce0000000018 */
.L_x_0:
[----:B------:R-:W0:Y:S01]  /*08b0*/  LDC.64 R2, c[0x0][0x390] ;  /* 0x0000e400ff027b82 */ /* 0x000e220000000a00 */
[----:B------:R-:W-:-:S04]  /*08c0*/  IMAD R17, R16, R17, R0 ;  /* 0x0000001110117224 */ /* 0x000fc800078e0200 */
[----:B0-----:R-:W-:-:S05]  /*08d0*/  IMAD.WIDE R2, R17, 0x4, R2 ;  /* 0x0000000411027825 */ /* 0x001fca00078e0202 */
[----:B------:R-:W-:Y:S01]  /*08e0*/  STG.E desc[UR4][R2.64], R24 ;  /* 0x0000001802007986 */ /* 0x000fe2000c101904 */
[----:B------:R-:W-:Y:S05]  /*08f0*/  EXIT ;  /* 0x000000000000794d */ /* 0x000fea0003800000 */
.L_x_4:
[----:B------:R-:W-:-:S00]  /*0900*/  BRA `(.L_x_4) ;  /* 0xfffffffc00fc7947 */ /* 0x000fc0000383ffff */
[----:B------:R-:W-:-:S00]  /*0910*/  NOP ;  /* 0x0000000000007918 */ /* 0x000fc00000000000 */
        /* <DEDUP_REMOVED lines=14> */
.L_x_5:


//--------------------- .nv.shared.reserved.0     --------------------------
	.section	.nv.shared.reserved.0,"aw",@nobits
	.weak		__nv_reservedSMEM_offset_0_alias
	.size		__nv_reservedSMEM_offset_0_alias, 0, 64
	.other		__nv_reservedSMEM_offset_0_alias,@"STO_CUDA_RESERVED_SHARED STV_DEFAULT"
__nv_reservedSMEM_offset_0_alias:
	.zero		0
	.zero		64


//--------------------- .nv.constant0._Z17matrixConvolutionPfS_S_iii --------------------------
	.section	.nv.constant0._Z17matrixConvolutionPfS_S_iii,"a",@progbits
	.sectionflags	@""
	.align	4
.nv.constant0._Z17matrixConvolutionPfS_S_iii:
	.zero		932


//--------------------- SYMBOLS --------------------------

	.type		.nv.reservedSmem.offset0,@object
	.size		.nv.reservedSmem.offset0,0x4
